//
// Generated by NVIDIA NVVM Compiler
//
// Compiler Build ID: CL-36424714
// Cuda compilation tools, release 13.0, V13.0.88
// Based on NVVM 20.0.0
//

.version 9.0
.target sm_100
.address_size 64

	// .globl	_Z23printArrayAndFindPrimesPiS_S_
.extern .func  (.param .b32 func_retval0) vprintf
(
	.param .b64 vprintf_param_0,
	.param .b64 vprintf_param_1
)
;
.global .align 1 .b8 $str[36] = {84, 104, 114, 101, 97, 100, 115, 32, 37, 100, 58, 32, 86, 97, 108, 117, 101, 32, 37, 100, 58, 32, 83, 113, 117, 97, 114, 101, 32, 37, 100, 58, 32, 10, 32};

.visible .entry _Z23printArrayAndFindPrimesPiS_S_(
	.param .u64 .ptr .align 1 _Z23printArrayAndFindPrimesPiS_S__param_0,
	.param .u64 .ptr .align 1 _Z23printArrayAndFindPrimesPiS_S__param_1,
	.param .u64 .ptr .align 1 _Z23printArrayAndFindPrimesPiS_S__param_2
)
{
	.local .align 8 .b8 	__local_depot0[16];
	.reg .b64 	%SP;
	.reg .b64 	%SPL;
	.reg .pred 	%p<8>;
	.reg .b32 	%r<25>;
	.reg .b64 	%rd<16>;

	mov.u64 	%SPL, __local_depot0;
	cvta.local.u64 	%SP, %SPL;
	ld.param.u64 	%rd4, [_Z23printArrayAndFindPrimesPiS_S__param_0];
	ld.param.u64 	%rd5, [_Z23printArrayAndFindPrimesPiS_S__param_1];
	ld.param.u64 	%rd6, [_Z23printArrayAndFindPrimesPiS_S__param_2];
	mov.u32 	%r1, %tid.x;
	setp.gt.u32 	%p1, %r1, 99;
	mov.b32 	%r21, 0;
	@%p1 bra 	$L__BB0_9;
	add.u64 	%rd7, %SP, 0;
	add.u64 	%rd1, %SPL, 0;
	cvta.to.global.u64 	%rd2, %rd4;
	cvta.to.global.u64 	%rd3, %rd5;
	mov.b32 	%r21, 0;
	mov.u64 	%rd10, $str;
	mov.u32 	%r20, %r1;
$L__BB0_2:
	mov.u32 	%r2, %r20;
	mul.wide.u32 	%rd8, %r2, 4;
	add.s64 	%rd9, %rd2, %rd8;
	ld.global.u32 	%r13, [%rd9];
	mul.lo.s32 	%r4, %r13, %r13;
	st.local.v2.u32 	[%rd1], {%r1, %r13};
	st.local.u32 	[%rd1+8], %r4;
	cvta.global.u64 	%rd11, %rd10;
	{ // callseq 0, 0
	.param .b64 param0;
	st.param.b64 	[param0], %rd11;
	.param .b64 param1;
	st.param.b64 	[param1], %rd7;
	.param .b32 retval0;
	call.uni (retval0), 
	vprintf, 
	(
	param0, 
	param1
	);
	ld.param.b32 	%r14, [retval0];
	} // callseq 0
	setp.lt.u32 	%p2, %r4, 2;
	@%p2 bra 	$L__BB0_8;
	setp.lt.u32 	%p3, %r4, 4;
	@%p3 bra 	$L__BB0_7;
	mov.b32 	%r22, 2;
	bra.uni 	$L__BB0_6;
$L__BB0_5:
	add.s32 	%r5, %r22, 1;
	mad.lo.s32 	%r18, %r22, %r22, %r22;
	add.s32 	%r19, %r18, %r5;
	setp.gt.u32 	%p5, %r19, %r4;
	mov.u32 	%r22, %r5;
	@%p5 bra 	$L__BB0_7;
$L__BB0_6:
	rem.u32 	%r17, %r4, %r22;
	setp.eq.s32 	%p4, %r17, 0;
	@%p4 bra 	$L__BB0_8;
	bra.uni 	$L__BB0_5;
$L__BB0_7:
	add.s32 	%r7, %r21, 1;
	mul.wide.s32 	%rd13, %r21, 4;
	add.s64 	%rd14, %rd3, %rd13;
	st.global.u32 	[%rd14], %r4;
	mov.u32 	%r21, %r7;
$L__BB0_8:
	add.s32 	%r20, %r2, 10;
	setp.lt.u32 	%p6, %r2, 90;
	@%p6 bra 	$L__BB0_2;
$L__BB0_9:
	setp.ne.s32 	%p7, %r1, 0;
	@%p7 bra 	$L__BB0_11;
	cvta.to.global.u64 	%rd15, %rd6;
	st.global.u32 	[%rd15], %r21;
$L__BB0_11:
	ret;

}
	// .globl	_Z6primesPi
.visible .entry _Z6primesPi(
	.param .u64 .ptr .align 1 _Z6primesPi_param_0
)
{
	.reg .pred 	%p<5>;
	.reg .b32 	%r<20>;
	.reg .b64 	%rd<5>;

	ld.param.u64 	%rd3, [_Z6primesPi_param_0];
	cvta.to.global.u64 	%rd1, %rd3;
	mov.u32 	%r8, %ctaid.x;
	mov.u32 	%r9, %ntid.x;
	mov.u32 	%r10, %tid.x;
	mad.lo.s32 	%r11, %r8, %r9, %r10;
	mul.lo.s32 	%r1, %r11, 40;
	mov.b32 	%r18, 0;
$L__BB1_1:
	add.s32 	%r12, %r18, %r1;
	mul.wide.s32 	%rd4, %r12, 4;
	add.s64 	%rd2, %rd1, %rd4;
	mov.b32 	%r13, 0;
	st.global.u32 	[%rd2], %r13;
	add.s32 	%r3, %r12, 1000;
	setp.lt.s32 	%p1, %r3, 4;
	@%p1 bra 	$L__BB1_5;
	mov.b32 	%r19, 2;
	bra.uni 	$L__BB1_4;
$L__BB1_3:
	add.s32 	%r4, %r19, 1;
	mad.lo.s32 	%r16, %r19, %r19, %r19;
	add.s32 	%r17, %r16, %r4;
	setp.gt.s32 	%p3, %r17, %r3;
	mov.u32 	%r19, %r4;
	@%p3 bra 	$L__BB1_5;
$L__BB1_4:
	rem.u32 	%r15, %r3, %r19;
	setp.eq.s32 	%p2, %r15, 0;
	@%p2 bra 	$L__BB1_6;
	bra.uni 	$L__BB1_3;
$L__BB1_5:
	st.global.u32 	[%rd2], %r3;
$L__BB1_6:
	add.s32 	%r18, %r18, 1;
	setp.ne.s32 	%p4, %r18, 40;
	@%p4 bra 	$L__BB1_1;
	ret;

}


// ===== COMPILED SASS (sm_100) =====

	.target	sm_100

	.elftype	@"ET_EXEC"


//--------------------- .note.nv.tkinfo           --------------------------
	.section	.note.nv.tkinfo,"",@"SHT_NOTE"
	.sectionflags	@"SHF_NOTE_NV_TKINFO"
	.tkinfo
        /*0018*/ 	.word	0x00000002
        /*0030*/ 	.string	""
        /*0030*/ 	.string	"ptxas"
        /*0030*/ 	.string	"Cuda compilation tools, release 13.0, V13.0.88"
        /*0030*/ 	.string	"Build cuda_13.0.r13.0/compiler.36424714_0"
        /*0030*/ 	.string	"-arch sm_100 -m 64 "



//--------------------- .note.nv.cuinfo           --------------------------
	.section	.note.nv.cuinfo,"",@"SHT_NOTE"
	.sectionflags	@"SHF_NOTE_NV_CUINFO"
        /*0018*/ 	.short	0x0002
        /*001a*/ 	.short	0x0064
        /*001c*/ 	.short	0x0082
	.zero		2


//--------------------- .nv.info                  --------------------------
	.section	.nv.info,"",@"SHT_CUDA_INFO"
	.align	4


	//----- nvinfo : EIATTR_REGCOUNT
	.align		4
        /*0000*/ 	.byte	0x04, 0x2f
        /*0002*/ 	.short	(.L_2 - .L_1)
	.align		4
.L_1:
        /*0004*/ 	.word	index@(_Z23printArrayAndFindPrimesPiS_S_)
        /*0008*/ 	.word	0x0000001a


	//----- nvinfo : EIATTR_FRAME_SIZE
	.align		4
.L_2:
        /*000c*/ 	.byte	0x04, 0x11
        /*000e*/ 	.short	(.L_4 - .L_3)
	.align		4
.L_3:
        /*0010*/ 	.word	index@(_Z23printArrayAndFindPrimesPiS_S_)
        /*0014*/ 	.word	0x00000010


	//----- nvinfo : EIATTR_REGCOUNT
	.align		4
.L_4:
        /*0018*/ 	.byte	0x04, 0x2f
        /*001a*/ 	.short	(.L_6 - .L_5)
	.align		4
.L_5:
        /*001c*/ 	.word	index@(_Z6primesPi)
        /*0020*/ 	.word	0x0000000d


	//----- nvinfo : EIATTR_FRAME_SIZE
	.align		4
.L_6:
        /*0024*/ 	.byte	0x04, 0x11
        /*0026*/ 	.short	(.L_8 - .L_7)
	.align		4
.L_7:
        /*0028*/ 	.word	index@(_Z6primesPi)
        /*002c*/ 	.word	0x00000000


	//----- nvinfo : EIATTR_MIN_STACK_SIZE
	.align		4
.L_8:
        /*0030*/ 	.byte	0x04, 0x12
        /*0032*/ 	.short	(.L_10 - .L_9)
	.align		4
.L_9:
        /*0034*/ 	.word	index@(_Z6primesPi)
        /*0038*/ 	.word	0x00000000


	//----- nvinfo : EIATTR_MIN_STACK_SIZE
	.align		4
.L_10:
        /*003c*/ 	.byte	0x04, 0x12
        /*003e*/ 	.short	(.L_12 - .L_11)
	.align		4
.L_11:
        /*0040*/ 	.word	index@(_Z23printArrayAndFindPrimesPiS_S_)
        /*0044*/ 	.word	0x00000010
.L_12:


//--------------------- .nv.compat                --------------------------
	.section	.nv.compat,"",@"SHT_CUDA_COMPAT_INFO"
	.align	4
        /*0000*/ 	.byte	0x02, 0x09, 0x00, 0x00, 0x02, 0x02, 0x01, 0x00, 0x02, 0x05, 0x05, 0x00, 0x03, 0x07, 0x01, 0x01
        /*0010*/ 	.byte	0x02, 0x03, 0x00, 0x00, 0x02, 0x06, 0x01, 0x00, 0x04, 0x0b, 0x08, 0x00, 0x09, 0x00, 0x00, 0x00
        /*0020*/ 	.byte	0x00, 0x00, 0x00, 0x00


//--------------------- .nv.info._Z6primesPi      --------------------------
	.section	.nv.info._Z6primesPi,"",@"SHT_CUDA_INFO"
	.sectionflags	@""
	.align	4


	//----- nvinfo : EIATTR_CUDA_API_VERSION
	.align		4
        /*0000*/ 	.byte	0x04, 0x37
        /*0002*/ 	.short	(.L_14 - .L_13)
.L_13:
        /*0004*/ 	.word	0x00000082


	//----- nvinfo : EIATTR_KPARAM_INFO
	.align		4
.L_14:
        /*0008*/ 	.byte	0x04, 0x17
        /*000a*/ 	.short	(.L_16 - .L_15)
.L_15:
        /*000c*/ 	.word	0x00000000
        /*0010*/ 	.short	0x0000
        /*0012*/ 	.short	0x0000
        /*0014*/ 	.byte	0x00, 0xf5, 0x21, 0x00


	//----- nvinfo : EIATTR_SPARSE_MMA_MASK
	.align		4
.L_16:
        /*0018*/ 	.byte	0x03, 0x50
        /*001a*/ 	.short	0x0000


	//----- nvinfo : EIATTR_MAXREG_COUNT
	.align		4
        /*001c*/ 	.byte	0x03, 0x1b
        /*001e*/ 	.short	0x00ff


	//----- nvinfo : EIATTR_MERCURY_ISA_VERSION
	.align		4
        /*0020*/ 	.byte	0x03, 0x5f
        /*0022*/ 	.short	0x0101


	//----- nvinfo : EIATTR_VRC_CTA_INIT_COUNT
	.align		4
        /*0024*/ 	.byte	0x02, 0x4a
	.zero		1
	.zero		1


	//----- nvinfo : EIATTR_EXIT_INSTR_OFFSETS
	.align		4
        /*0028*/ 	.byte	0x04, 0x1c
        /*002a*/ 	.short	(.L_18 - .L_17)


	//   ....[0]....
.L_17:
        /*002c*/ 	.word	0x000002d0


	//----- nvinfo : EIATTR_CRS_STACK_SIZE
	.align		4
.L_18:
        /*0030*/ 	.byte	0x04, 0x1e
        /*0032*/ 	.short	(.L_20 - .L_19)
.L_19:
        /*0034*/ 	.word	0x00000000


	//----- nvinfo : EIATTR_CBANK_PARAM_SIZE
	.align		4
.L_20:
        /*0038*/ 	.byte	0x03, 0x19
        /*003a*/ 	.short	0x0008


	//----- nvinfo : EIATTR_PARAM_CBANK
	.align		4
        /*003c*/ 	.byte	0x04, 0x0a
        /*003e*/ 	.short	(.L_22 - .L_21)
	.align		4
.L_21:
        /*0040*/ 	.word	index@(.nv.constant0._Z6primesPi)
        /*0044*/ 	.short	0x0380
        /*0046*/ 	.short	0x0008


	//----- nvinfo : EIATTR_SW_WAR
	.align		4
.L_22:
        /*0048*/ 	.byte	0x04, 0x36
        /*004a*/ 	.short	(.L_24 - .L_23)
.L_23:
        /*004c*/ 	.word	0x00000008
.L_24:


//--------------------- .nv.info._Z23printArrayAndFindPrimesPiS_S_ --------------------------
	.section	.nv.info._Z23printArrayAndFindPrimesPiS_S_,"",@"SHT_CUDA_INFO"
	.sectionflags	@""
	.align	4


	//----- nvinfo : EIATTR_CUDA_API_VERSION
	.align		4
        /*0000*/ 	.byte	0x04, 0x37
        /*0002*/ 	.short	(.L_26 - .L_25)
.L_25:
        /*0004*/ 	.word	0x00000082


	//----- nvinfo : EIATTR_KPARAM_INFO
	.align		4
.L_26:
        /*0008*/ 	.byte	0x04, 0x17
        /*000a*/ 	.short	(.L_28 - .L_27)
.L_27:
        /*000c*/ 	.word	0x00000000
        /*0010*/ 	.short	0x0002
        /*0012*/ 	.short	0x0010
        /*0014*/ 	.byte	0x00, 0xf5, 0x21, 0x00


	//----- nvinfo : EIATTR_KPARAM_INFO
	.align		4
.L_28:
        /*0018*/ 	.byte	0x04, 0x17
        /*001a*/ 	.short	(.L_30 - .L_29)
.L_29:
        /*001c*/ 	.word	0x00000000
        /*0020*/ 	.short	0x0001
        /*0022*/ 	.short	0x0008
        /*0024*/ 	.byte	0x00, 0xf5, 0x21, 0x00


	//----- nvinfo : EIATTR_KPARAM_INFO
	.align		4
.L_30:
        /*0028*/ 	.byte	0x04, 0x17
        /*002a*/ 	.short	(.L_32 - .L_31)
.L_31:
        /*002c*/ 	.word	0x00000000
        /*0030*/ 	.short	0x0000
        /*0032*/ 	.short	0x0000
        /*0034*/ 	.byte	0x00, 0xf5, 0x21, 0x00


	//----- nvinfo : EIATTR_SPARSE_MMA_MASK
	.align		4
.L_32:
        /*0038*/ 	.byte	0x03, 0x50
        /*003a*/ 	.short	0x0000


	//----- nvinfo : EIATTR_MAXREG_COUNT
	.align		4
        /*003c*/ 	.byte	0x03, 0x1b
        /*003e*/ 	.short	0x00ff


	//----- nvinfo : EIATTR_EXTERNS
	.align		4
        /*0040*/ 	.byte	0x04, 0x0f
        /*0042*/ 	.short	(.L_34 - .L_33)


	//   ....[0]....
	.align		4
.L_33:
        /*0044*/ 	.word	index@(vprintf)


	//----- nvinfo : EIATTR_MERCURY_ISA_VERSION
	.align		4
.L_34:
        /*0048*/ 	.byte	0x03, 0x5f
        /*004a*/ 	.short	0x0101


	//----- nvinfo : EIATTR_VRC_CTA_INIT_COUNT
	.align		4
        /*004c*/ 	.byte	0x02, 0x4a
	.zero		1
	.zero		1


	//----- nvinfo : EIATTR_SYSCALL_OFFSETS
	.align		4
        /*0050*/ 	.byte	0x04, 0x46
        /*0052*/ 	.short	(.L_36 - .L_35)


	//   ....[0]....
.L_35:
        /*0054*/ 	.word	0x000001f0


	//----- nvinfo : EIATTR_EXIT_INSTR_OFFSETS
	.align		4
.L_36:
        /*0058*/ 	.byte	0x04, 0x1c
        /*005a*/ 	.short	(.L_38 - .L_37)


	//   ....[0]....
.L_37:
        /*005c*/ 	.word	0x00000470


	//   ....[1]....
        /*0060*/ 	.word	0x000004a0


	//----- nvinfo : EIATTR_CRS_STACK_SIZE
	.align		4
.L_38:
        /*0064*/ 	.byte	0x04, 0x1e
        /*0066*/ 	.short	(.L_40 - .L_39)
.L_39:
        /*0068*/ 	.word	0x00000000


	//----- nvinfo : EIATTR_CBANK_PARAM_SIZE
	.align		4
.L_40:
        /*006c*/ 	.byte	0x03, 0x19
        /*006e*/ 	.short	0x0018


	//----- nvinfo : EIATTR_PARAM_CBANK
	.align		4
        /*0070*/ 	.byte	0x04, 0x0a
        /*0072*/ 	.short	(.L_42 - .L_41)
	.align		4
.L_41:
        /*0074*/ 	.word	index@(.nv.constant0._Z23printArrayAndFindPrimesPiS_S_)
        /*0078*/ 	.short	0x0380
        /*007a*/ 	.short	0x0018


	//----- nvinfo : EIATTR_SW_WAR
	.align		4
.L_42:
        /*007c*/ 	.byte	0x04, 0x36
        /*007e*/ 	.short	(.L_44 - .L_43)
.L_43:
        /*0080*/ 	.word	0x00000008
.L_44:


//--------------------- .nv.callgraph             --------------------------
	.section	.nv.callgraph,"",@"SHT_CUDA_CALLGRAPH"
	.align	4
	.sectionentsize	8
	.align		4
        /*0000*/ 	.word	0x00000000
	.align		4
        /*0004*/ 	.word	0xffffffff
	.align		4
        /*0008*/ 	.word	index@(_Z23printArrayAndFindPrimesPiS_S_)
	.align		4
        /*000c*/ 	.word	index@(vprintf)
	.align		4
        /*0010*/ 	.word	0x00000000
	.align		4
        /*0014*/ 	.word	0xfffffffe
	.align		4
        /*0018*/ 	.word	0x00000000
	.align		4
        /*001c*/ 	.word	0xfffffffd
	.align		4
        /*0020*/ 	.word	0x00000000
	.align		4
        /*0024*/ 	.word	0xfffffffc


//--------------------- .nv.constant4             --------------------------
	.section	.nv.constant4,"a",@progbits
	.align	8
	.align		8
.nv.constant4:
        /*0000*/ 	.dword	$str
	.align		8
        /*0008*/ 	.dword	vprintf


//--------------------- .text._Z6primesPi         --------------------------
	.section	.text._Z6primesPi,"ax",@progbits
	.align	128
        .global         _Z6primesPi
        .type           _Z6primesPi,@function
        .size           _Z6primesPi,(.L_x_15 - _Z6primesPi)
        .other          _Z6primesPi,@"STO_CUDA_ENTRY STV_DEFAULT"
_Z6primesPi:
.text._Z6primesPi:
[----:B------:R-:W-:Y:S01]  /*0000*/  LDC R1, c[0x0][0x37c] ;  /* 0x0000df00ff017b82 */ /* 0x000fe20000000800 */
[----:B------:R-:W0:Y:S07]  /*0010*/  S2R R3, SR_TID.X ;  /* 0x0000000000037919 */ /* 0x000e2e0000002100 */
[----:B------:R-:W0:Y:S01]  /*0020*/  S2UR UR6, SR_CTAID.X ;  /* 0x00000000000679c3 */ /* 0x000e220000002500 */
[----:B------:R-:W-:Y:S01]  /*0030*/  IMAD.MOV.U32 R7, RZ, RZ, RZ ;  /* 0x000000ffff077224 */ /* 0x000fe200078e00ff */
[----:B------:R-:W1:Y:S06]  /*0040*/  LDCU.64 UR4, c[0x0][0x358] ;  /* 0x00006b00ff0477ac */ /* 0x000e6c0008000a00 */
[----:B------:R-:W0:Y:S02]  /*0050*/  LDC R0, c[0x0][0x360] ;  /* 0x0000d800ff007b82 */ /* 0x000e240000000800 */
[----:B01----:R-:W-:-:S07]  /*0060*/  IMAD R0, R0, UR6, R3 ;  /* 0x0000000600007c24 */ /* 0x003fce000f8e0203 */
.L_x_4:
[----:B01----:R-:W0:Y:S01]  /*0070*/  LDC.64 R2, c[0x0][0x380] ;  /* 0x0000e000ff027b82 */ /* 0x003e220000000a00 */
[----:B------:R-:W-:Y:S01]  /*0080*/  IMAD R5, R0, 0x28, R7 ;  /* 0x0000002800057824 */ /* 0x000fe200078e0207 */
[----:B------:R-:W-:Y:S01]  /*0090*/  BSSY.RECONVERGENT B0, `(.L_x_0) ;  /* 0x0000022000007945 */ /* 0x000fe20003800200 */
[----:B------:R-:W-:-:S03]  /*00a0*/  VIADD R7, R7, 0x1 ;  /* 0x0000000107077836 */ /* 0x000fc60000000000 */
[----:B------:R-:W-:Y:S02]  /*00b0*/  IADD3 R10, PT, PT, R5, 0x3e8, RZ ;  /* 0x000003e8050a7810 */ /* 0x000fe40007ffe0ff */
[----:B------:R-:W-:Y:S02]  /*00c0*/  ISETP.NE.AND P0, PT, R7, 0x28, PT ;  /* 0x000000280700780c */ /* 0x000fe40003f05270 */
[----:B------:R-:W-:Y:S01]  /*00d0*/  ISETP.GE.AND P1, PT, R10, 0x4, PT ;  /* 0x000000040a00780c */ /* 0x000fe20003f26270 */
[----:B0-----:R-:W-:-:S05]  /*00e0*/  IMAD.WIDE R2, R5, 0x4, R2 ;  /* 0x0000000405027825 */ /* 0x001fca00078e0202 */
[----:B------:R0:W-:Y:S07]  /*00f0*/  STG.E desc[UR4][R2.64], RZ ;  /* 0x000000ff02007986 */ /* 0x0001ee000c101904 */
[----:B------:R-:W-:Y:S05]  /*0100*/  @!P1 BRA `(.L_x_1) ;  /* 0x0000000000649947 */ /* 0x000fea0003800000 */
[----:B------:R-:W-:-:S07]  /*0110*/  IMAD.MOV.U32 R6, RZ, RZ, 0x2 ;  /* 0x00000002ff067424 */ /* 0x000fce00078e00ff */
.L_x_3:
[----:B------:R-:W1:Y:S01]  /*0120*/  I2F.U32.RP R8, R6 ;  /* 0x0000000600087306 */ /* 0x000e620000209000 */
[----:B------:R-:W-:-:S07]  /*0130*/  ISETP.NE.U32.AND P2, PT, R6, RZ, PT ;  /* 0x000000ff0600720c */ /* 0x000fce0003f45070 */
[----:B-1----:R-:W1:Y:S02]  /*0140*/  MUFU.RCP R8, R8 ;  /* 0x0000000800087308 */ /* 0x002e640000001000 */
[----:B-1----:R-:W-:-:S06]  /*0150*/  IADD3 R4, PT, PT, R8, 0xffffffe, RZ ;  /* 0x0ffffffe08047810 */ /* 0x002fcc0007ffe0ff */
[----:B------:R1:W2:Y:S02]  /*0160*/  F2I.FTZ.U32.TRUNC.NTZ R5, R4 ;  /* 0x0000000400057305 */ /* 0x0002a4000021f000 */
[----:B-1----:R-:W-:Y:S02]  /*0170*/  HFMA2 R4, -RZ, RZ, 0, 0 ;  /* 0x00000000ff047431 */ /* 0x002fe400000001ff */
[----:B--2---:R-:W-:-:S04]  /*0180*/  IMAD.MOV R9, RZ, RZ, -R5 ;  /* 0x000000ffff097224 */ /* 0x004fc800078e0a05 */
[----:B------:R-:W-:-:S04]  /*0190*/  IMAD R9, R9, R6, RZ ;  /* 0x0000000609097224 */ /* 0x000fc800078e02ff */
[----:B------:R-:W-:-:S06]  /*01a0*/  IMAD.HI.U32 R5, R5, R9, R4 ;  /* 0x0000000905057227 */ /* 0x000fcc00078e0004 */
[----:B------:R-:W-:-:S04]  /*01b0*/  IMAD.HI.U32 R5, R5, R10, RZ ;  /* 0x0000000a05057227 */ /* 0x000fc800078e00ff */
[----:B------:R-:W-:-:S04]  /*01c0*/  IMAD.MOV R5, RZ, RZ, -R5 ;  /* 0x000000ffff057224 */ /* 0x000fc800078e0a05 */
[----:B------:R-:W-:-:S05]  /*01d0*/  IMAD R5, R6, R5, R10 ;  /* 0x0000000506057224 */ /* 0x000fca00078e020a */
[----:B------:R-:W-:-:S13]  /*01e0*/  ISETP.GE.U32.AND P1, PT, R5, R6, PT ;  /* 0x000000060500720c */ /* 0x000fda0003f26070 */
[----:B------:R-:W-:-:S04]  /*01f0*/  @P1 IADD3 R5, PT, PT, R5, -R6, RZ ;  /* 0x8000000605051210 */ /* 0x000fc80007ffe0ff */
[----:B------:R-:W-:-:S13]  /*0200*/  ISETP.GE.U32.AND P1, PT, R5, R6, PT ;  /* 0x000000060500720c */ /* 0x000fda0003f26070 */
[----:B------:R-:W-:Y:S01]  /*0210*/  @P1 IMAD.IADD R5, R5, 0x1, -R6 ;  /* 0x0000000105051824 */ /* 0x000fe200078e0a06 */
[----:B------:R-:W-:-:S04]  /*0220*/  @!P2 LOP3.LUT R5, RZ, R6, RZ, 0x33, !PT ;  /* 0x00000006ff05a212 */ /* 0x000fc800078e33ff */
[----:B------:R-:W-:-:S13]  /*0230*/  ISETP.NE.AND P1, PT, R5, RZ, PT ;  /* 0x000000ff0500720c */ /* 0x000fda0003f25270 */
[----:B------:R-:W-:Y:S05]  /*0240*/  @!P1 BRA `(.L_x_2) ;  /* 0x0000000000189947 */ /* 0x000fea0003800000 */
[C---:B------:R-:W-:Y:S01]  /*0250*/  IMAD R5, R6.reuse, R6, R6 ;  /* 0x0000000606057224 */ /* 0x040fe200078e0206 */
[----:B------:R-:W-:-:S04]  /*0260*/  IADD3 R6, PT, PT, R6, 0x1, RZ ;  /* 0x0000000106067810 */ /* 0x000fc80007ffe0ff */
[----:B------:R-:W-:-:S04]  /*0270*/  IADD3 R5, PT, PT, R6, R5, RZ ;  /* 0x0000000506057210 */ /* 0x000fc80007ffe0ff */
[----:B------:R-:W-:-:S13]  /*0280*/  ISETP.GT.AND P1, PT, R5, R10, PT ;  /* 0x0000000a0500720c */ /* 0x000fda0003f24270 */
[----:B------:R-:W-:Y:S05]  /*0290*/  @!P1 BRA `(.L_x_3) ;  /* 0xfffffffc00a09947 */ /* 0x000fea000383ffff */
.L_x_1:
[----:B------:R1:W-:Y:S02]  /*02a0*/  STG.E desc[UR4][R2.64], R10 ;  /* 0x0000000a02007986 */ /* 0x0003e4000c101904 */
.L_x_2:
[----:B------:R-:W-:Y:S05]  /*02b0*/  BSYNC.RECONVERGENT B0 ;  /* 0x0000000000007941 */ /* 0x000fea0003800200 */
.L_x_0:
[----:B------:R-:W-:Y:S05]  /*02c0*/  @P0 BRA `(.L_x_4) ;  /* 0xfffffffc00680947 */ /* 0x000fea000383ffff */
[----:B------:R-:W-:Y:S05]  /*02d0*/  EXIT ;  /* 0x000000000000794d */ /* 0x000fea0003800000 */
.L_x_5:
[----:B------:R-:W-:-:S00]  /*02e0*/  BRA `(.L_x_5) ;  /* 0xfffffffc00fc7947 */ /* 0x000fc0000383ffff */
[----:B------:R-:W-:-:S00]  /*02f0*/  NOP ;  /* 0x0000000000007918 */ /* 0x000fc00000000000 */
        /* <DEDUP_REMOVED lines=8> */
.L_x_15:


//--------------------- .text._Z23printArrayAndFindPrimesPiS_S_ --------------------------
	.section	.text._Z23printArrayAndFindPrimesPiS_S_,"ax",@progbits
	.align	128
        .global         _Z23printArrayAndFindPrimesPiS_S_
        .type           _Z23printArrayAndFindPrimesPiS_S_,@function
        .size           _Z23printArrayAndFindPrimesPiS_S_,(.L_x_16 - _Z23printArrayAndFindPrimesPiS_S_)
        .other          _Z23printArrayAndFindPrimesPiS_S_,@"STO_CUDA_ENTRY STV_DEFAULT"
_Z23printArrayAndFindPrimesPiS_S_:
.text._Z23printArrayAndFindPrimesPiS_S_:
[----:B------:R-:W0:Y:S01]  /*0000*/  LDC R1, c[0x0][0x37c] ;  /* 0x0000df00ff017b82 */ /* 0x000e220000000800 */
[----:B------:R-:W1:Y:S01]  /*0010*/  S2R R2, SR_TID.X ;  /* 0x0000000000027919 */ /* 0x000e620000002100 */
[----:B------:R-:W2:Y:S01]  /*0020*/  LDCU UR4, c[0x0][0x2f8] ;  /* 0x00005f00ff0477ac */ /* 0x000ea20008000800 */
[----:B0-----:R-:W-:Y:S01]  /*0030*/  VIADD R1, R1, 0xfffffff0 ;  /* 0xfffffff001017836 */ /* 0x001fe20000000000 */
[----:B------:R-:W-:Y:S01]  /*0040*/  BSSY.RECONVERGENT B6, `(.L_x_6) ;  /* 0x0000041000067945 */ /* 0x000fe20003800200 */
[----:B------:R-:W-:Y:S01]  /*0050*/  IMAD.MOV.U32 R19, RZ, RZ, RZ ;  /* 0x000000ffff137224 */ /* 0x000fe200078e00ff */
[----:B------:R-:W0:Y:S01]  /*0060*/  LDCU UR5, c[0x0][0x2fc] ;  /* 0x00005f80ff0577ac */ /* 0x000e220008000800 */
[----:B------:R-:W3:Y:S01]  /*0070*/  LDCU.64 UR36, c[0x0][0x358] ;  /* 0x00006b00ff2477ac */ /* 0x000ee20008000a00 */
[----:B--2---:R-:W-:-:S04]  /*0080*/  IADD3 R16, P1, PT, R1, UR4, RZ ;  /* 0x0000000401107c10 */ /* 0x004fc8000ff3e0ff */
[----:B0-----:R-:W-:Y:S02]  /*0090*/  IADD3.X R17, PT, PT, RZ, UR5, RZ, P1, !PT ;  /* 0x00000005ff117c10 */ /* 0x001fe40008ffe4ff */
[----:B-1----:R-:W-:-:S13]  /*00a0*/  ISETP.GT.U32.AND P0, PT, R2, 0x63, PT ;  /* 0x000000630200780c */ /* 0x002fda0003f04070 */
[----:B---3--:R-:W-:Y:S05]  /*00b0*/  @P0 BRA `(.L_x_7) ;  /* 0x0000000000e40947 */ /* 0x008fea0003800000 */
[----:B------:R-:W-:Y:S02]  /*00c0*/  IMAD.MOV.U32 R19, RZ, RZ, RZ ;  /* 0x000000ffff137224 */ /* 0x000fe400078e00ff */
[----:B------:R-:W-:-:S07]  /*00d0*/  IMAD.MOV.U32 R18, RZ, RZ, R2 ;  /* 0x000000ffff127224 */ /* 0x000fce00078e0002 */
.L_x_13:
[----:B0-----:R-:W0:Y:S01]  /*00e0*/  LDC.64 R6, c[0x0][0x380] ;  /* 0x0000e000ff067b82 */ /* 0x001e220000000a00 */
[----:B------:R-:W-:Y:S01]  /*00f0*/  MOV R8, 0x8 ;  /* 0x0000000800087802 */ /* 0x000fe20000000f00 */
[----:B------:R-:W1:Y:S01]  /*0100*/  LDCU.64 UR4, c[0x4][URZ] ;  /* 0x01000000ff0477ac */ /* 0x000e620008000a00 */
[----:B0-----:R-:W-:-:S05]  /*0110*/  IMAD.WIDE.U32 R6, R18, 0x4, R6 ;  /* 0x0000000412067825 */ /* 0x001fca00078e0006 */
[----:B------:R0:W2:Y:S01]  /*0120*/  LDG.E R3, desc[UR36][R6.64] ;  /* 0x0000002406037981 */ /* 0x0000a2000c1e1900 */
[----:B------:R-:W3:Y:S01]  /*0130*/  LDC.64 R8, c[0x4][R8] ;  /* 0x0100000008087b82 */ /* 0x000ee20000000a00 */
[C---:B------:R-:W-:Y:S01]  /*0140*/  ISETP.GE.U32.AND P0, PT, R18.reuse, 0x5a, PT ;  /* 0x0000005a1200780c */ /* 0x040fe20003f06070 */
[----:B-1----:R-:W-:Y:S01]  /*0150*/  IMAD.U32 R5, RZ, RZ, UR5 ;  /* 0x00000005ff057e24 */ /* 0x002fe2000f8e00ff */
[----:B------:R-:W-:Y:S01]  /*0160*/  MOV R4, UR4 ;  /* 0x0000000400047c02 */ /* 0x000fe20008000f00 */
[----:B------:R-:W-:Y:S01]  /*0170*/  VIADD R18, R18, 0xa ;  /* 0x0000000a12127836 */ /* 0x000fe20000000000 */
[----:B------:R-:W-:Y:S01]  /*0180*/  P2R R23, PR, RZ, 0x1 ;  /* 0x00000001ff177803 */ /* 0x000fe20000000000 */
[----:B0-----:R-:W-:Y:S01]  /*0190*/  IMAD.MOV.U32 R6, RZ, RZ, R16 ;  /* 0x000000ffff067224 */ /* 0x001fe200078e0010 */
[----:B------:R-:W-:Y:S01]  /*01a0*/  MOV R7, R17 ;  /* 0x0000001100077202 */ /* 0x000fe20000000f00 */
[----:B--2---:R-:W-:Y:S01]  /*01b0*/  IMAD R22, R3, R3, RZ ;  /* 0x0000000303167224 */ /* 0x004fe200078e02ff */
[----:B------:R0:W-:Y:S04]  /*01c0*/  STL.64 [R1], R2 ;  /* 0x0000000201007387 */ /* 0x0001e80000100a00 */
[----:B---3--:R0:W-:Y:S02]  /*01d0*/  STL [R1+0x8], R22 ;  /* 0x0000081601007387 */ /* 0x0081e40000100800 */
[----:B------:R-:W-:-:S07]  /*01e0*/  LEPC R20, `(.L_x_8) ;  /* 0x000000001014794e */ /* 0x000fce0000000000 */
[----:B0-----:R-:W-:Y:S05]  /*01f0*/  CALL.ABS.NOINC R8 ;  /* 0x0000000008007343 */ /* 0x001fea0003c00000 */
.L_x_8:
[----:B------:R-:W-:Y:S01]  /*0200*/  ISETP.GE.U32.AND P0, PT, R22, 0x2, PT ;  /* 0x000000021600780c */ /* 0x000fe20003f06070 */
[----:B------:R-:W-:-:S12]  /*0210*/  BSSY.RECONVERGENT B0, `(.L_x_9) ;  /* 0x0000021000007945 */ /* 0x000fd80003800200 */
[----:B------:R-:W-:Y:S05]  /*0220*/  @!P0 BRA `(.L_x_10) ;  /* 0x00000000007c8947 */ /* 0x000fea0003800000 */
[----:B------:R-:W-:-:S13]  /*0230*/  ISETP.GE.U32.AND P0, PT, R22, 0x4, PT ;  /* 0x000000041600780c */ /* 0x000fda0003f06070 */
[----:B------:R-:W-:Y:S05]  /*0240*/  @!P0 BRA `(.L_x_11) ;  /* 0x0000000000648947 */ /* 0x000fea0003800000 */
[----:B------:R-:W-:-:S07]  /*0250*/  IMAD.MOV.U32 R3, RZ, RZ, 0x2 ;  /* 0x00000002ff037424 */ /* 0x000fce00078e00ff */
.L_x_12:
[----:B------:R-:W0:Y:S01]  /*0260*/  I2F.U32.RP R0, R3 ;  /* 0x0000000300007306 */ /* 0x000e220000209000 */
[----:B------:R-:W-:-:S07]  /*0270*/  ISETP.NE.U32.AND P1, PT, R3, RZ, PT ;  /* 0x000000ff0300720c */ /* 0x000fce0003f25070 */
[----:B0-----:R-:W0:Y:S02]  /*0280*/  MUFU.RCP R0, R0 ;  /* 0x0000000000007308 */ /* 0x001e240000001000 */
[----:B0-----:R-:W-:-:S06]  /*0290*/  IADD3 R4, PT, PT, R0, 0xffffffe, RZ ;  /* 0x0ffffffe00047810 */ /* 0x001fcc0007ffe0ff */
[----:B------:R0:W1:Y:S02]  /*02a0*/  F2I.FTZ.U32.TRUNC.NTZ R5, R4 ;  /* 0x0000000400057305 */ /* 0x000064000021f000 */
[----:B0-----:R-:W-:Y:S02]  /*02b0*/  IMAD.MOV.U32 R4, RZ, RZ, RZ ;  /* 0x000000ffff047224 */ /* 0x001fe400078e00ff */
[----:B-1----:R-:W-:-:S04]  /*02c0*/  IMAD.MOV R6, RZ, RZ, -R5 ;  /* 0x000000ffff067224 */ /* 0x002fc800078e0a05 */
[----:B------:R-:W-:-:S04]  /*02d0*/  IMAD R7, R6, R3, RZ ;  /* 0x0000000306077224 */ /* 0x000fc800078e02ff */
[----:B------:R-:W-:-:S06]  /*02e0*/  IMAD.HI.U32 R5, R5, R7, R4 ;  /* 0x0000000705057227 */ /* 0x000fcc00078e0004 */
[----:B------:R-:W-:-:S05]  /*02f0*/  IMAD.HI.U32 R5, R5, R22, RZ ;  /* 0x0000001605057227 */ /* 0x000fca00078e00ff */
[----:B------:R-:W-:-:S05]  /*0300*/  IADD3 R5, PT, PT, -R5, RZ, RZ ;  /* 0x000000ff05057210 */ /* 0x000fca0007ffe1ff */
[----:B------:R-:W-:-:S05]  /*0310*/  IMAD R6, R3, R5, R22 ;  /* 0x0000000503067224 */ /* 0x000fca00078e0216 */
[----:B------:R-:W-:-:S13]  /*0320*/  ISETP.GE.U32.AND P0, PT, R6, R3, PT ;  /* 0x000000030600720c */ /* 0x000fda0003f06070 */
[----:B------:R-:W-:-:S05]  /*0330*/  @P0 IMAD.IADD R6, R6, 0x1, -R3 ;  /* 0x0000000106060824 */ /* 0x000fca00078e0a03 */
[----:B------:R-:W-:-:S13]  /*0340*/  ISETP.GE.U32.AND P0, PT, R6, R3, PT ;  /* 0x000000030600720c */ /* 0x000fda0003f06070 */
[----:B------:R-:W-:Y:S01]  /*0350*/  @P0 IMAD.IADD R6, R6, 0x1, -R3 ;  /* 0x0000000106060824 */ /* 0x000fe200078e0a03 */
[----:B------:R-:W-:-:S04]  /*0360*/  @!P1 LOP3.LUT R6, RZ, R3, RZ, 0x33, !PT ;  /* 0x00000003ff069212 */ /* 0x000fc800078e33ff */
[----:B------:R-:W-:-:S13]  /*0370*/  ISETP.NE.AND P0, PT, R6, RZ, PT ;  /* 0x000000ff0600720c */ /* 0x000fda0003f05270 */
[----:B------:R-:W-:Y:S05]  /*0380*/  @!P0 BRA `(.L_x_10) ;  /* 0x0000000000248947 */ /* 0x000fea0003800000 */
[C---:B------:R-:W-:Y:S01]  /*0390*/  IMAD R0, R3.reuse, R3, R3 ;  /* 0x0000000303007224 */ /* 0x040fe200078e0203 */
[----:B------:R-:W-:-:S05]  /*03a0*/  IADD3 R3, PT, PT, R3, 0x1, RZ ;  /* 0x0000000103037810 */ /* 0x000fca0007ffe0ff */
[----:B------:R-:W-:-:S05]  /*03b0*/  IMAD.IADD R5, R3, 0x1, R0 ;  /* 0x0000000103057824 */ /* 0x000fca00078e0200 */
[----:B------:R-:W-:-:S13]  /*03c0*/  ISETP.GT.U32.AND P0, PT, R5, R22, PT ;  /* 0x000000160500720c */ /* 0x000fda0003f04070 */
[----:B------:R-:W-:Y:S05]  /*03d0*/  @!P0 BRA `(.L_x_12) ;  /* 0xfffffffc00a08947 */ /* 0x000fea000383ffff */
.L_x_11:
[----:B------:R-:W0:Y:S02]  /*03e0*/  LDC.64 R4, c[0x0][0x388] ;  /* 0x0000e200ff047b82 */ /* 0x000e240000000a00 */
[C---:B0-----:R-:W-:Y:S01]  /*03f0*/  IMAD.WIDE R4, R19.reuse, 0x4, R4 ;  /* 0x0000000413047825 */ /* 0x041fe200078e0204 */
[----:B------:R-:W-:-:S04]  /*0400*/  IADD3 R19, PT, PT, R19, 0x1, RZ ;  /* 0x0000000113137810 */ /* 0x000fc80007ffe0ff */
[----:B------:R0:W-:Y:S03]  /*0410*/  STG.E desc[UR36][R4.64], R22 ;  /* 0x0000001604007986 */ /* 0x0001e6000c101924 */
.L_x_10:
[----:B------:R-:W-:Y:S05]  /*0420*/  BSYNC.RECONVERGENT B0 ;  /* 0x0000000000007941 */ /* 0x000fea0003800200 */
.L_x_9:
[----:B------:R-:W-:-:S13]  /*0430*/  ISETP.NE.AND P0, PT, R23, RZ, PT ;  /* 0x000000ff1700720c */ /* 0x000fda0003f05270 */
[----:B------:R-:W-:Y:S05]  /*0440*/  @!P0 BRA `(.L_x_13) ;  /* 0xfffffffc00248947 */ /* 0x000fea000383ffff */
.L_x_7:
[----:B------:R-:W-:Y:S05]  /*0450*/  BSYNC.RECONVERGENT B6 ;  /* 0x0000000000067941 */ /* 0x000fea0003800200 */
.L_x_6:
[----:B------:R-:W-:-:S13]  /*0460*/  ISETP.NE.AND P0, PT, R2, RZ, PT ;  /* 0x000000ff0200720c */ /* 0x000fda0003f05270 */
[----:B------:R-:W-:Y:S05]  /*0470*/  @P0 EXIT ;  /* 0x000000000000094d */ /* 0x000fea0003800000 */
[----:B------:R-:W1:Y:S02]  /*0480*/  LDC.64 R2, c[0x0][0x390] ;  /* 0x0000e400ff027b82 */ /* 0x000e640000000a00 */
[----:B-1----:R-:W-:Y:S01]  /*0490*/  STG.E desc[UR36][R2.64], R19 ;  /* 0x0000001302007986 */ /* 0x002fe2000c101924 */
[----:B------:R-:W-:Y:S05]  /*04a0*/  EXIT ;  /* 0x000000000000794d */ /* 0x000fea0003800000 */
.L_x_14:
        /* <DEDUP_REMOVED lines=13> */
.L_x_16:


//--------------------- .nv.global.init           --------------------------
	.section	.nv.global.init,"aw",@progbits
.nv.global.init:
	.type		$str,@object
	.size		$str,(.L_0 - $str)
$str:
        /*0000*/ 	.byte	0x54, 0x68, 0x72, 0x65, 0x61, 0x64, 0x73, 0x20, 0x25, 0x64, 0x3a, 0x20, 0x56, 0x61, 0x6c, 0x75
        /*0010*/ 	.byte	0x65, 0x20, 0x25, 0x64, 0x3a, 0x20, 0x53, 0x71, 0x75, 0x61, 0x72, 0x65, 0x20, 0x25, 0x64, 0x3a
        /*0020*/ 	.byte	0x20, 0x0a, 0x20, 0x00
.L_0:


//--------------------- .nv.shared.reserved.0     --------------------------
	.section	.nv.shared.reserved.0,"aw",@nobits
	.weak		__nv_reservedSMEM_offset_0_alias
	.size		__nv_reservedSMEM_offset_0_alias, 0, 64
	.other		__nv_reservedSMEM_offset_0_alias,@"STO_CUDA_RESERVED_SHARED STV_DEFAULT"
__nv_reservedSMEM_offset_0_alias:
	.zero		0
	.zero		64


//--------------------- .nv.constant0._Z6primesPi --------------------------
	.section	.nv.constant0._Z6primesPi,"a",@progbits
	.sectionflags	@""
	.align	4
.nv.constant0._Z6primesPi:
	.zero		904


//--------------------- .nv.constant0._Z23printArrayAndFindPrimesPiS_S_ --------------------------
	.section	.nv.constant0._Z23printArrayAndFindPrimesPiS_S_,"a",@progbits
	.sectionflags	@""
	.align	4
.nv.constant0._Z23printArrayAndFindPrimesPiS_S_:
	.zero		920


//--------------------- SYMBOLS --------------------------

	.type		.nv.reservedSmem.offset0,@object
	.size		.nv.reservedSmem.offset0,0x4
	.type		vprintf,@function
